//
// Generated by NVIDIA NVVM Compiler
//
// Compiler Build ID: CL-36424714
// Cuda compilation tools, release 13.0, V13.0.88
// Based on NVVM 20.0.0
//

.version 9.0
.target sm_100
.address_size 64

	// .globl	kernel2_PI_000000

.visible .entry kernel2_PI_000000(
	.param .u64 .ptr .align 1 kernel2_PI_000000_param_0
)
{


	ret;

}


// ===== COMPILED SASS (sm_100) =====

	.target	sm_100

	.elftype	@"ET_EXEC"


//--------------------- .note.nv.tkinfo           --------------------------
	.section	.note.nv.tkinfo,"",@"SHT_NOTE"
	.sectionflags	@"SHF_NOTE_NV_TKINFO"
	.tkinfo
        /*0018*/ 	.word	0x00000002
        /*0030*/ 	.string	""
        /*0030*/ 	.string	"ptxas"
        /*0030*/ 	.string	"Cuda compilation tools, release 13.0, V13.0.88"
        /*0030*/ 	.string	"Build cuda_13.0.r13.0/compiler.36424714_0"
        /*0030*/ 	.string	"-arch sm_100 -m 64 "



//--------------------- .note.nv.cuinfo           --------------------------
	.section	.note.nv.cuinfo,"",@"SHT_NOTE"
	.sectionflags	@"SHF_NOTE_NV_CUINFO"
        /*0018*/ 	.short	0x0002
        /*001a*/ 	.short	0x0064
        /*001c*/ 	.short	0x0082
	.zero		2


//--------------------- .nv.info                  --------------------------
	.section	.nv.info,"",@"SHT_CUDA_INFO"
	.align	4


	//----- nvinfo : EIATTR_REGCOUNT
	.align		4
        /*0000*/ 	.byte	0x04, 0x2f
        /*0002*/ 	.short	(.L_1 - .L_0)
	.align		4
.L_0:
        /*0004*/ 	.word	index@(kernel2_PI_000000)
        /*0008*/ 	.word	0x00000004


	//----- nvinfo : EIATTR_FRAME_SIZE
	.align		4
.L_1:
        /*000c*/ 	.byte	0x04, 0x11
        /*000e*/ 	.short	(.L_3 - .L_2)
	.align		4
.L_2:
        /*0010*/ 	.word	index@(kernel2_PI_000000)
        /*0014*/ 	.word	0x00000000


	//----- nvinfo : EIATTR_MIN_STACK_SIZE
	.align		4
.L_3:
        /*0018*/ 	.byte	0x04, 0x12
        /*001a*/ 	.short	(.L_5 - .L_4)
	.align		4
.L_4:
        /*001c*/ 	.word	index@(kernel2_PI_000000)
        /*0020*/ 	.word	0x00000000
.L_5:


//--------------------- .nv.compat                --------------------------
	.section	.nv.compat,"",@"SHT_CUDA_COMPAT_INFO"
	.align	4
        /*0000*/ 	.byte	0x02, 0x09, 0x00, 0x00, 0x02, 0x02, 0x01, 0x00, 0x02, 0x05, 0x05, 0x00, 0x03, 0x07, 0x01, 0x01
        /*0010*/ 	.byte	0x02, 0x03, 0x00, 0x00, 0x02, 0x06, 0x01, 0x00, 0x04, 0x0b, 0x08, 0x00, 0x09, 0x00, 0x00, 0x00
        /*0020*/ 	.byte	0x00, 0x00, 0x00, 0x00


//--------------------- .nv.info.kernel2_PI_000000 --------------------------
	.section	.nv.info.kernel2_PI_000000,"",@"SHT_CUDA_INFO"
	.sectionflags	@""
	.align	4


	//----- nvinfo : EIATTR_CUDA_API_VERSION
	.align		4
        /*0000*/ 	.byte	0x04, 0x37
        /*0002*/ 	.short	(.L_7 - .L_6)
.L_6:
        /*0004*/ 	.word	0x00000082


	//----- nvinfo : EIATTR_KPARAM_INFO
	.align		4
.L_7:
        /*0008*/ 	.byte	0x04, 0x17
        /*000a*/ 	.short	(.L_9 - .L_8)
.L_8:
        /*000c*/ 	.word	0x00000000
        /*0010*/ 	.short	0x0000
        /*0012*/ 	.short	0x0000
        /*0014*/ 	.byte	0x00, 0xf5, 0x21, 0x00


	//----- nvinfo : EIATTR_SPARSE_MMA_MASK
	.align		4
.L_9:
        /*0018*/ 	.byte	0x03, 0x50
        /*001a*/ 	.short	0x0000


	//----- nvinfo : EIATTR_MAXREG_COUNT
	.align		4
        /*001c*/ 	.byte	0x03, 0x1b
        /*001e*/ 	.short	0x00ff


	//----- nvinfo : EIATTR_MERCURY_ISA_VERSION
	.align		4
        /*0020*/ 	.byte	0x03, 0x5f
        /*0022*/ 	.short	0x0101


	//----- nvinfo : EIATTR_VRC_CTA_INIT_COUNT
	.align		4
        /*0024*/ 	.byte	0x02, 0x4a
	.zero		1
	.zero		1


	//----- nvinfo : EIATTR_EXIT_INSTR_OFFSETS
	.align		4
        /*0028*/ 	.byte	0x04, 0x1c
        /*002a*/ 	.short	(.L_11 - .L_10)


	//   ....[0]....
.L_10:
        /*002c*/ 	.word	0x00000010


	//----- nvinfo : EIATTR_CBANK_PARAM_SIZE
	.align		4
.L_11:
        /*0030*/ 	.byte	0x03, 0x19
        /*0032*/ 	.short	0x0008


	//----- nvinfo : EIATTR_PARAM_CBANK
	.align		4
        /*0034*/ 	.byte	0x04, 0x0a
        /*0036*/ 	.short	(.L_13 - .L_12)
	.align		4
.L_12:
        /*0038*/ 	.word	index@(.nv.constant0.kernel2_PI_000000)
        /*003c*/ 	.short	0x0380
        /*003e*/ 	.short	0x0008


	//----- nvinfo : EIATTR_SW_WAR
	.align		4
.L_13:
        /*0040*/ 	.byte	0x04, 0x36
        /*0042*/ 	.short	(.L_15 - .L_14)
.L_14:
        /*0044*/ 	.word	0x00000008
.L_15:


//--------------------- .nv.callgraph             --------------------------
	.section	.nv.callgraph,"",@"SHT_CUDA_CALLGRAPH"
	.align	4
	.sectionentsize	8
	.align		4
        /*0000*/ 	.word	0x00000000
	.align		4
        /*0004*/ 	.word	0xffffffff
	.align		4
        /*0008*/ 	.word	0x00000000
	.align		4
        /*000c*/ 	.word	0xfffffffe
	.align		4
        /*0010*/ 	.word	0x00000000
	.align		4
        /*0014*/ 	.word	0xfffffffd
	.align		4
        /*0018*/ 	.word	0x00000000
	.align		4
        /*001c*/ 	.word	0xfffffffc


//--------------------- .text.kernel2_PI_000000   --------------------------
	.section	.text.kernel2_PI_000000,"ax",@progbits
	.align	128
        .global         kernel2_PI_000000
        .type           kernel2_PI_000000,@function
        .size           kernel2_PI_000000,(.L_x_1 - kernel2_PI_000000)
        .other          kernel2_PI_000000,@"STO_CUDA_ENTRY STV_DEFAULT"
kernel2_PI_000000:
.text.kernel2_PI_000000:
[----:B------:R-:W-:Y:S01]  /*0000*/  LDC R1, c[0x0][0x37c] ;  /* 0x0000df00ff017b82 */ /* 0x000fe20000000800 */
[----:B------:R-:W-:Y:S05]  /*0010*/  EXIT ;  /* 0x000000000000794d */ /* 0x000fea0003800000 */
.L_x_0:
[----:B------:R-:W-:-:S00]  /*0020*/  BRA `(.L_x_0) ;  /* 0xfffffffc00fc7947 */ /* 0x000fc0000383ffff */
[----:B------:R-:W-:-:S00]  /*0030*/  NOP ;  /* 0x0000000000007918 */ /* 0x000fc00000000000 */
        /* <DEDUP_REMOVED lines=12> */
.L_x_1:


//--------------------- .nv.shared.reserved.0     --------------------------
	.section	.nv.shared.reserved.0,"aw",@nobits
	.weak		__nv_reservedSMEM_offset_0_alias
	.size		__nv_reservedSMEM_offset_0_alias, 0, 64
	.other		__nv_reservedSMEM_offset_0_alias,@"STO_CUDA_RESERVED_SHARED STV_DEFAULT"
__nv_reservedSMEM_offset_0_alias:
	.zero		0
	.zero		64


//--------------------- .nv.constant0.kernel2_PI_000000 --------------------------
	.section	.nv.constant0.kernel2_PI_000000,"a",@progbits
	.sectionflags	@""
	.align	4
.nv.constant0.kernel2_PI_000000:
	.zero		904


//--------------------- SYMBOLS --------------------------

	.type		.nv.reservedSmem.offset0,@object
	.size		.nv.reservedSmem.offset0,0x4
